//
// Generated by NVIDIA NVVM Compiler
//
// Compiler Build ID: CL-36424714
// Cuda compilation tools, release 13.0, V13.0.88
// Based on NVVM 20.0.0
//

.version 9.0
.target sm_100
.address_size 64

	// .globl	_Z13k_testLockingPji
.extern .func  (.param .b32 func_retval0) vprintf
(
	.param .b64 vprintf_param_0,
	.param .b64 vprintf_param_1
)
;
.global .align 1 .b8 $str[13] = {116, 104, 114, 101, 97, 100, 73, 68, 32, 37, 100, 10};

.visible .entry _Z13k_testLockingPji(
	.param .u64 .ptr .align 1 _Z13k_testLockingPji_param_0,
	.param .u32 _Z13k_testLockingPji_param_1
)
{
	.local .align 8 .b8 	__local_depot0[8];
	.reg .b64 	%SP;
	.reg .b64 	%SPL;
	.reg .pred 	%p<2>;
	.reg .b32 	%r<7>;
	.reg .b64 	%rd<9>;

	mov.u64 	%SPL, __local_depot0;
	cvta.local.u64 	%SP, %SPL;
	ld.param.u64 	%rd2, [_Z13k_testLockingPji_param_0];
	cvta.to.global.u64 	%rd3, %rd2;
	mov.u32 	%r1, %tid.x;
	shr.u32 	%r2, %r1, 5;
	mul.wide.u32 	%rd4, %r2, 4;
	add.s64 	%rd1, %rd3, %rd4;
$L__BB0_1:
	atom.global.exch.b32 	%r3, [%rd1], 1;
	setp.ne.s32 	%p1, %r3, 0;
	@%p1 bra 	$L__BB0_1;
	add.u64 	%rd5, %SP, 0;
	add.u64 	%rd6, %SPL, 0;
	st.local.u32 	[%rd6], %r1;
	mov.u64 	%rd7, $str;
	cvta.global.u64 	%rd8, %rd7;
	{ // callseq 0, 0
	.param .b64 param0;
	st.param.b64 	[param0], %rd8;
	.param .b64 param1;
	st.param.b64 	[param1], %rd5;
	.param .b32 retval0;
	call.uni (retval0), 
	vprintf, 
	(
	param0, 
	param1
	);
	ld.param.b32 	%r4, [retval0];
	} // callseq 0
	atom.global.exch.b32 	%r6, [%rd1], 0;
	ret;

}


// ===== COMPILED SASS (sm_100) =====

	.target	sm_100

	.elftype	@"ET_EXEC"


//--------------------- .note.nv.tkinfo           --------------------------
	.section	.note.nv.tkinfo,"",@"SHT_NOTE"
	.sectionflags	@"SHF_NOTE_NV_TKINFO"
	.tkinfo
        /*0018*/ 	.word	0x00000002
        /*0030*/ 	.string	""
        /*0030*/ 	.string	"ptxas"
        /*0030*/ 	.string	"Cuda compilation tools, release 13.0, V13.0.88"
        /*0030*/ 	.string	"Build cuda_13.0.r13.0/compiler.36424714_0"
        /*0030*/ 	.string	"-arch sm_100 -m 64 "



//--------------------- .note.nv.cuinfo           --------------------------
	.section	.note.nv.cuinfo,"",@"SHT_NOTE"
	.sectionflags	@"SHF_NOTE_NV_CUINFO"
        /*0018*/ 	.short	0x0002
        /*001a*/ 	.short	0x0064
        /*001c*/ 	.short	0x0082
	.zero		2


//--------------------- .nv.info                  --------------------------
	.section	.nv.info,"",@"SHT_CUDA_INFO"
	.align	4


	//----- nvinfo : EIATTR_REGCOUNT
	.align		4
        /*0000*/ 	.byte	0x04, 0x2f
        /*0002*/ 	.short	(.L_2 - .L_1)
	.align		4
.L_1:
        /*0004*/ 	.word	index@(_Z13k_testLockingPji)
        /*0008*/ 	.word	0x00000018


	//----- nvinfo : EIATTR_FRAME_SIZE
	.align		4
.L_2:
        /*000c*/ 	.byte	0x04, 0x11
        /*000e*/ 	.short	(.L_4 - .L_3)
	.align		4
.L_3:
        /*0010*/ 	.word	index@(_Z13k_testLockingPji)
        /*0014*/ 	.word	0x00000008


	//----- nvinfo : EIATTR_MIN_STACK_SIZE
	.align		4
.L_4:
        /*0018*/ 	.byte	0x04, 0x12
        /*001a*/ 	.short	(.L_6 - .L_5)
	.align		4
.L_5:
        /*001c*/ 	.word	index@(_Z13k_testLockingPji)
        /*0020*/ 	.word	0x00000008
.L_6:


//--------------------- .nv.compat                --------------------------
	.section	.nv.compat,"",@"SHT_CUDA_COMPAT_INFO"
	.align	4
        /*0000*/ 	.byte	0x02, 0x09, 0x00, 0x00, 0x02, 0x02, 0x01, 0x00, 0x02, 0x05, 0x05, 0x00, 0x03, 0x07, 0x01, 0x01
        /*0010*/ 	.byte	0x02, 0x03, 0x00, 0x00, 0x02, 0x06, 0x01, 0x00, 0x04, 0x0b, 0x08, 0x00, 0x09, 0x00, 0x00, 0x00
        /*0020*/ 	.byte	0x00, 0x00, 0x00, 0x00


//--------------------- .nv.info._Z13k_testLockingPji --------------------------
	.section	.nv.info._Z13k_testLockingPji,"",@"SHT_CUDA_INFO"
	.sectionflags	@""
	.align	4


	//----- nvinfo : EIATTR_CUDA_API_VERSION
	.align		4
        /*0000*/ 	.byte	0x04, 0x37
        /*0002*/ 	.short	(.L_8 - .L_7)
.L_7:
        /*0004*/ 	.word	0x00000082


	//----- nvinfo : EIATTR_KPARAM_INFO
	.align		4
.L_8:
        /*0008*/ 	.byte	0x04, 0x17
        /*000a*/ 	.short	(.L_10 - .L_9)
.L_9:
        /*000c*/ 	.word	0x00000000
        /*0010*/ 	.short	0x0001
        /*0012*/ 	.short	0x0008
        /*0014*/ 	.byte	0x00, 0xf0, 0x11, 0x00


	//----- nvinfo : EIATTR_KPARAM_INFO
	.align		4
.L_10:
        /*0018*/ 	.byte	0x04, 0x17
        /*001a*/ 	.short	(.L_12 - .L_11)
.L_11:
        /*001c*/ 	.word	0x00000000
        /*0020*/ 	.short	0x0000
        /*0022*/ 	.short	0x0000
        /*0024*/ 	.byte	0x00, 0xf5, 0x21, 0x00


	//----- nvinfo : EIATTR_SPARSE_MMA_MASK
	.align		4
.L_12:
        /*0028*/ 	.byte	0x03, 0x50
        /*002a*/ 	.short	0x0000


	//----- nvinfo : EIATTR_MAXREG_COUNT
	.align		4
        /*002c*/ 	.byte	0x03, 0x1b
        /*002e*/ 	.short	0x00ff


	//----- nvinfo : EIATTR_EXTERNS
	.align		4
        /*0030*/ 	.byte	0x04, 0x0f
        /*0032*/ 	.short	(.L_14 - .L_13)


	//   ....[0]....
	.align		4
.L_13:
        /*0034*/ 	.word	index@(vprintf)


	//----- nvinfo : EIATTR_MERCURY_ISA_VERSION
	.align		4
.L_14:
        /*0038*/ 	.byte	0x03, 0x5f
        /*003a*/ 	.short	0x0101


	//----- nvinfo : EIATTR_VRC_CTA_INIT_COUNT
	.align		4
        /*003c*/ 	.byte	0x02, 0x4a
	.zero		1
	.zero		1


	//----- nvinfo : EIATTR_SYSCALL_OFFSETS
	.align		4
        /*0040*/ 	.byte	0x04, 0x46
        /*0042*/ 	.short	(.L_16 - .L_15)


	//   ....[0]....
.L_15:
        /*0044*/ 	.word	0x00000190


	//----- nvinfo : EIATTR_EXIT_INSTR_OFFSETS
	.align		4
.L_16:
        /*0048*/ 	.byte	0x04, 0x1c
        /*004a*/ 	.short	(.L_18 - .L_17)


	//   ....[0]....
.L_17:
        /*004c*/ 	.word	0x000001b0


	//----- nvinfo : EIATTR_CRS_STACK_SIZE
	.align		4
.L_18:
        /*0050*/ 	.byte	0x04, 0x1e
        /*0052*/ 	.short	(.L_20 - .L_19)
.L_19:
        /*0054*/ 	.word	0x00000000


	//----- nvinfo : EIATTR_CBANK_PARAM_SIZE
	.align		4
.L_20:
        /*0058*/ 	.byte	0x03, 0x19
        /*005a*/ 	.short	0x000c


	//----- nvinfo : EIATTR_PARAM_CBANK
	.align		4
        /*005c*/ 	.byte	0x04, 0x0a
        /*005e*/ 	.short	(.L_22 - .L_21)
	.align		4
.L_21:
        /*0060*/ 	.word	index@(.nv.constant0._Z13k_testLockingPji)
        /*0064*/ 	.short	0x0380
        /*0066*/ 	.short	0x000c


	//----- nvinfo : EIATTR_SW_WAR
	.align		4
.L_22:
        /*0068*/ 	.byte	0x04, 0x36
        /*006a*/ 	.short	(.L_24 - .L_23)
.L_23:
        /*006c*/ 	.word	0x00000008
.L_24:


//--------------------- .nv.callgraph             --------------------------
	.section	.nv.callgraph,"",@"SHT_CUDA_CALLGRAPH"
	.align	4
	.sectionentsize	8
	.align		4
        /*0000*/ 	.word	0x00000000
	.align		4
        /*0004*/ 	.word	0xffffffff
	.align		4
        /*0008*/ 	.word	index@(_Z13k_testLockingPji)
	.align		4
        /*000c*/ 	.word	index@(vprintf)
	.align		4
        /*0010*/ 	.word	0x00000000
	.align		4
        /*0014*/ 	.word	0xfffffffe
	.align		4
        /*0018*/ 	.word	0x00000000
	.align		4
        /*001c*/ 	.word	0xfffffffd
	.align		4
        /*0020*/ 	.word	0x00000000
	.align		4
        /*0024*/ 	.word	0xfffffffc


//--------------------- .nv.constant4             --------------------------
	.section	.nv.constant4,"a",@progbits
	.align	8
	.align		8
.nv.constant4:
        /*0000*/ 	.dword	vprintf
	.align		8
        /*0008*/ 	.dword	$str


//--------------------- .text._Z13k_testLockingPji --------------------------
	.section	.text._Z13k_testLockingPji,"ax",@progbits
	.align	128
        .global         _Z13k_testLockingPji
        .type           _Z13k_testLockingPji,@function
        .size           _Z13k_testLockingPji,(.L_x_4 - _Z13k_testLockingPji)
        .other          _Z13k_testLockingPji,@"STO_CUDA_ENTRY STV_DEFAULT"
_Z13k_testLockingPji:
.text._Z13k_testLockingPji:
[----:B------:R-:W0:Y:S01]  /*0000*/  LDC R1, c[0x0][0x37c] ;  /* 0x0000df00ff017b82 */ /* 0x000e220000000800 */
[----:B------:R-:W1:Y:S07]  /*0010*/  S2R R8, SR_TID.X ;  /* 0x0000000000087919 */ /* 0x000e6e0000002100 */
[----:B------:R-:W2:Y:S01]  /*0020*/  LDC.64 R16, c[0x0][0x380] ;  /* 0x0000e000ff107b82 */ /* 0x000ea20000000a00 */
[----:B------:R-:W3:Y:S01]  /*0030*/  LDCU UR4, c[0x0][0x2f8] ;  /* 0x00005f00ff0477ac */ /* 0x000ee20008000800 */
[----:B0-----:R-:W-:Y:S01]  /*0040*/  VIADD R1, R1, 0xfffffff8 ;  /* 0xfffffff801017836 */ /* 0x001fe20000000000 */
[----:B------:R-:W-:Y:S01]  /*0050*/  BSSY B0, `(.L_x_0) ;  /* 0x000000c000007945 */ /* 0x000fe20003800000 */
[----:B------:R-:W0:Y:S01]  /*0060*/  LDCU UR5, c[0x0][0x2fc] ;  /* 0x00005f80ff0577ac */ /* 0x000e220008000800 */
[----:B------:R-:W4:Y:S02]  /*0070*/  LDCU.64 UR36, c[0x0][0x358] ;  /* 0x00006b00ff2477ac */ /* 0x000f240008000a00 */
[----:B---3--:R-:W-:-:S04]  /*0080*/  IADD3 R6, P0, PT, R1, UR4, RZ ;  /* 0x0000000401067c10 */ /* 0x008fc8000ff1e0ff */
[----:B0-----:R-:W-:Y:S02]  /*0090*/  IADD3.X R7, PT, PT, RZ, UR5, RZ, P0, !PT ;  /* 0x00000005ff077c10 */ /* 0x001fe400087fe4ff */
[----:B-1----:R-:W-:-:S05]  /*00a0*/  SHF.R.U32.HI R3, RZ, 0x5, R8 ;  /* 0x00000005ff037819 */ /* 0x002fca0000011608 */
[----:B--2---:R-:W-:-:S04]  /*00b0*/  IMAD.WIDE.U32 R16, R3, 0x4, R16 ;  /* 0x0000000403107825 */ /* 0x004fc800078e0010 */
[----:B----4-:R-:W-:-:S07]  /*00c0*/  IMAD.MOV.U32 R3, RZ, RZ, 0x1 ;  /* 0x00000001ff037424 */ /* 0x010fce00078e00ff */
.L_x_1:
[----:B------:R-:W-:Y:S05]  /*00d0*/  YIELD ;  /* 0x0000000000007946 */ /* 0x000fea0003800000 */
[----:B------:R-:W2:Y:S02]  /*00e0*/  ATOMG.E.EXCH.STRONG.GPU PT, R0, desc[UR36][R16.64], R3 ;  /* 0x80000003100079a8 */ /* 0x000ea4000c1ef124 */
[----:B--2---:R-:W-:-:S13]  /*00f0*/  ISETP.NE.AND P0, PT, R0, RZ, PT ;  /* 0x000000ff0000720c */ /* 0x004fda0003f05270 */
[----:B------:R-:W-:Y:S05]  /*0100*/  @P0 BRA `(.L_x_1) ;  /* 0xfffffffc00f00947 */ /* 0x000fea000383ffff */
[----:B------:R-:W-:Y:S05]  /*0110*/  BSYNC B0 ;  /* 0x0000000000007941 */ /* 0x000fea0003800000 */
.L_x_0:
[----:B------:R-:W-:Y:S01]  /*0120*/  MOV R0, 0x0 ;  /* 0x0000000000007802 */ /* 0x000fe20000000f00 */
[----:B------:R0:W-:Y:S01]  /*0130*/  STL [R1], R8 ;  /* 0x0000000801007387 */ /* 0x0001e20000100800 */
[----:B------:R-:W1:Y:S02]  /*0140*/  LDCU.64 UR4, c[0x4][0x8] ;  /* 0x01000100ff0477ac */ /* 0x000e640008000a00 */
[----:B------:R0:W2:Y:S01]  /*0150*/  LDC.64 R2, c[0x4][R0] ;  /* 0x0100000000027b82 */ /* 0x0000a20000000a00 */
[----:B-1----:R-:W-:Y:S01]  /*0160*/  IMAD.U32 R4, RZ, RZ, UR4 ;  /* 0x00000004ff047e24 */ /* 0x002fe2000f8e00ff */
[----:B0-----:R-:W-:-:S07]  /*0170*/  MOV R5, UR5 ;  /* 0x0000000500057c02 */ /* 0x001fce0008000f00 */
[----:B------:R-:W-:-:S07]  /*0180*/  LEPC R20, `(.L_x_2) ;  /* 0x000000001014794e */ /* 0x000fce0000000000 */
[----:B--2---:R-:W-:Y:S05]  /*0190*/  CALL.ABS.NOINC R2 ;  /* 0x0000000002007343 */ /* 0x004fea0003c00000 */
.L_x_2:
[----:B------:R-:W-:Y:S01]  /*01a0*/  ATOMG.E.EXCH.STRONG.GPU PT, RZ, desc[UR36][R16.64], RZ ;  /* 0x800000ff10ff79a8 */ /* 0x000fe2000c1ef124 */
[----:B------:R-:W-:Y:S05]  /*01b0*/  EXIT ;  /* 0x000000000000794d */ /* 0x000fea0003800000 */
.L_x_3:
[----:B------:R-:W-:-:S00]  /*01c0*/  BRA `(.L_x_3) ;  /* 0xfffffffc00fc7947 */ /* 0x000fc0000383ffff */
[----:B------:R-:W-:-:S00]  /*01d0*/  NOP ;  /* 0x0000000000007918 */ /* 0x000fc00000000000 */
        /* <DEDUP_REMOVED lines=10> */
.L_x_4:


//--------------------- .nv.global.init           --------------------------
	.section	.nv.global.init,"aw",@progbits
.nv.global.init:
	.type		$str,@object
	.size		$str,(.L_0 - $str)
$str:
        /*0000*/ 	.byte	0x74, 0x68, 0x72, 0x65, 0x61, 0x64, 0x49, 0x44, 0x20, 0x25, 0x64, 0x0a, 0x00
.L_0:


//--------------------- .nv.shared.reserved.0     --------------------------
	.section	.nv.shared.reserved.0,"aw",@nobits
	.weak		__nv_reservedSMEM_offset_0_alias
	.size		__nv_reservedSMEM_offset_0_alias, 0, 64
	.other		__nv_reservedSMEM_offset_0_alias,@"STO_CUDA_RESERVED_SHARED STV_DEFAULT"
__nv_reservedSMEM_offset_0_alias:
	.zero		0
	.zero		64


//--------------------- .nv.constant0._Z13k_testLockingPji --------------------------
	.section	.nv.constant0._Z13k_testLockingPji,"a",@progbits
	.sectionflags	@""
	.align	4
.nv.constant0._Z13k_testLockingPji:
	.zero		908


//--------------------- SYMBOLS --------------------------

	.type		.nv.reservedSmem.offset0,@object
	.size		.nv.reservedSmem.offset0,0x4
	.type		vprintf,@function
